//
// Generated by NVIDIA NVVM Compiler
//
// Compiler Build ID: CL-36424714
// Cuda compilation tools, release 13.0, V13.0.88
// Based on NVVM 20.0.0
//

.version 9.0
.target sm_100
.address_size 64

	// .globl	_Z15temperatureCalcPdS_i

.visible .entry _Z15temperatureCalcPdS_i(
	.param .u64 .ptr .align 1 _Z15temperatureCalcPdS_i_param_0,
	.param .u64 .ptr .align 1 _Z15temperatureCalcPdS_i_param_1,
	.param .u32 _Z15temperatureCalcPdS_i_param_2
)
{
	.reg .pred 	%p<8>;
	.reg .b32 	%r<18>;
	.reg .b64 	%rd<16>;
	.reg .b64 	%fd<9>;

	ld.param.u64 	%rd1, [_Z15temperatureCalcPdS_i_param_0];
	ld.param.u64 	%rd2, [_Z15temperatureCalcPdS_i_param_1];
	ld.param.u32 	%r4, [_Z15temperatureCalcPdS_i_param_2];
	add.s32 	%r1, %r4, 2;
	mov.u32 	%r5, %ctaid.x;
	mov.u32 	%r6, %ntid.x;
	mov.u32 	%r7, %tid.x;
	mad.lo.s32 	%r2, %r5, %r6, %r7;
	mov.u32 	%r8, %ctaid.y;
	mov.u32 	%r9, %ntid.y;
	mov.u32 	%r10, %tid.y;
	mad.lo.s32 	%r11, %r8, %r9, %r10;
	mul.lo.s32 	%r3, %r1, %r11;
	setp.lt.s32 	%p1, %r2, 1;
	setp.gt.s32 	%p2, %r2, %r4;
	or.pred  	%p3, %p1, %p2;
	setp.eq.s32 	%p4, %r11, 0;
	or.pred  	%p5, %p4, %p3;
	setp.gt.s32 	%p6, %r11, %r4;
	or.pred  	%p7, %p6, %p5;
	@%p7 bra 	$L__BB0_2;
	add.s32 	%r12, %r3, %r2;
	cvta.to.global.u64 	%rd3, %rd2;
	cvta.to.global.u64 	%rd4, %rd1;
	cvt.s64.s32 	%rd5, %r3;
	cvt.u64.u32 	%rd6, %r2;
	add.s64 	%rd7, %rd6, %rd5;
	shl.b64 	%rd8, %rd7, 3;
	add.s64 	%rd9, %rd3, %rd8;
	ld.global.f64 	%fd1, [%rd9+8];
	ld.global.f64 	%fd2, [%rd9+-8];
	add.f64 	%fd3, %fd1, %fd2;
	add.s32 	%r13, %r12, %r1;
	mul.wide.s32 	%rd10, %r13, 8;
	add.s64 	%rd11, %rd3, %rd10;
	ld.global.f64 	%fd4, [%rd11];
	add.f64 	%fd5, %fd3, %fd4;
	shl.b32 	%r14, %r1, 1;
	add.s32 	%r15, %r3, %r1;
	sub.s32 	%r16, %r15, %r14;
	add.s32 	%r17, %r16, %r2;
	mul.wide.s32 	%rd12, %r17, 8;
	add.s64 	%rd13, %rd3, %rd12;
	ld.global.f64 	%fd6, [%rd13];
	add.f64 	%fd7, %fd5, %fd6;
	mul.f64 	%fd8, %fd7, 0d3FD0000000000000;
	mul.wide.s32 	%rd14, %r12, 8;
	add.s64 	%rd15, %rd4, %rd14;
	st.global.f64 	[%rd15], %fd8;
$L__BB0_2:
	ret;

}


// ===== COMPILED SASS (sm_100) =====

	.target	sm_100

	.elftype	@"ET_EXEC"


//--------------------- .note.nv.tkinfo           --------------------------
	.section	.note.nv.tkinfo,"",@"SHT_NOTE"
	.sectionflags	@"SHF_NOTE_NV_TKINFO"
	.tkinfo
        /*0018*/ 	.word	0x00000002
        /*0030*/ 	.string	""
        /*0030*/ 	.string	"ptxas"
        /*0030*/ 	.string	"Cuda compilation tools, release 13.0, V13.0.88"
        /*0030*/ 	.string	"Build cuda_13.0.r13.0/compiler.36424714_0"
        /*0030*/ 	.string	"-arch sm_100 -m 64 "



//--------------------- .note.nv.cuinfo           --------------------------
	.section	.note.nv.cuinfo,"",@"SHT_NOTE"
	.sectionflags	@"SHF_NOTE_NV_CUINFO"
        /*0018*/ 	.short	0x0002
        /*001a*/ 	.short	0x0064
        /*001c*/ 	.short	0x0082
	.zero		2


//--------------------- .nv.info                  --------------------------
	.section	.nv.info,"",@"SHT_CUDA_INFO"
	.align	4


	//----- nvinfo : EIATTR_REGCOUNT
	.align		4
        /*0000*/ 	.byte	0x04, 0x2f
        /*0002*/ 	.short	(.L_1 - .L_0)
	.align		4
.L_0:
        /*0004*/ 	.word	index@(_Z15temperatureCalcPdS_i)
        /*0008*/ 	.word	0x00000012


	//----- nvinfo : EIATTR_FRAME_SIZE
	.align		4
.L_1:
        /*000c*/ 	.byte	0x04, 0x11
        /*000e*/ 	.short	(.L_3 - .L_2)
	.align		4
.L_2:
        /*0010*/ 	.word	index@(_Z15temperatureCalcPdS_i)
        /*0014*/ 	.word	0x00000000


	//----- nvinfo : EIATTR_MIN_STACK_SIZE
	.align		4
.L_3:
        /*0018*/ 	.byte	0x04, 0x12
        /*001a*/ 	.short	(.L_5 - .L_4)
	.align		4
.L_4:
        /*001c*/ 	.word	index@(_Z15temperatureCalcPdS_i)
        /*0020*/ 	.word	0x00000000
.L_5:


//--------------------- .nv.compat                --------------------------
	.section	.nv.compat,"",@"SHT_CUDA_COMPAT_INFO"
	.align	4
        /*0000*/ 	.byte	0x02, 0x09, 0x00, 0x00, 0x02, 0x02, 0x01, 0x00, 0x02, 0x05, 0x05, 0x00, 0x03, 0x07, 0x01, 0x01
        /*0010*/ 	.byte	0x02, 0x03, 0x00, 0x00, 0x02, 0x06, 0x01, 0x00, 0x04, 0x0b, 0x08, 0x00, 0x01, 0x00, 0x00, 0x00
        /*0020*/ 	.byte	0x00, 0x00, 0x00, 0x00


//--------------------- .nv.info._Z15temperatureCalcPdS_i --------------------------
	.section	.nv.info._Z15temperatureCalcPdS_i,"",@"SHT_CUDA_INFO"
	.sectionflags	@""
	.align	4


	//----- nvinfo : EIATTR_CUDA_API_VERSION
	.align		4
        /*0000*/ 	.byte	0x04, 0x37
        /*0002*/ 	.short	(.L_7 - .L_6)
.L_6:
        /*0004*/ 	.word	0x00000082


	//----- nvinfo : EIATTR_KPARAM_INFO
	.align		4
.L_7:
        /*0008*/ 	.byte	0x04, 0x17
        /*000a*/ 	.short	(.L_9 - .L_8)
.L_8:
        /*000c*/ 	.word	0x00000000
        /*0010*/ 	.short	0x0002
        /*0012*/ 	.short	0x0010
        /*0014*/ 	.byte	0x00, 0xf0, 0x11, 0x00


	//----- nvinfo : EIATTR_KPARAM_INFO
	.align		4
.L_9:
        /*0018*/ 	.byte	0x04, 0x17
        /*001a*/ 	.short	(.L_11 - .L_10)
.L_10:
        /*001c*/ 	.word	0x00000000
        /*0020*/ 	.short	0x0001
        /*0022*/ 	.short	0x0008
        /*0024*/ 	.byte	0x00, 0xf5, 0x21, 0x00


	//----- nvinfo : EIATTR_KPARAM_INFO
	.align		4
.L_11:
        /*0028*/ 	.byte	0x04, 0x17
        /*002a*/ 	.short	(.L_13 - .L_12)
.L_12:
        /*002c*/ 	.word	0x00000000
        /*0030*/ 	.short	0x0000
        /*0032*/ 	.short	0x0000
        /*0034*/ 	.byte	0x00, 0xf5, 0x21, 0x00


	//----- nvinfo : EIATTR_SPARSE_MMA_MASK
	.align		4
.L_13:
        /*0038*/ 	.byte	0x03, 0x50
        /*003a*/ 	.short	0x0000


	//----- nvinfo : EIATTR_MAXREG_COUNT
	.align		4
        /*003c*/ 	.byte	0x03, 0x1b
        /*003e*/ 	.short	0x00ff


	//----- nvinfo : EIATTR_MERCURY_ISA_VERSION
	.align		4
        /*0040*/ 	.byte	0x03, 0x5f
        /*0042*/ 	.short	0x0101


	//----- nvinfo : EIATTR_VRC_CTA_INIT_COUNT
	.align		4
        /*0044*/ 	.byte	0x02, 0x4a
	.zero		1
	.zero		1


	//----- nvinfo : EIATTR_EXIT_INSTR_OFFSETS
	.align		4
        /*0048*/ 	.byte	0x04, 0x1c
        /*004a*/ 	.short	(.L_15 - .L_14)


	//   ....[0]....
.L_14:
        /*004c*/ 	.word	0x000000e0


	//   ....[1]....
        /*0050*/ 	.word	0x000002a0


	//----- nvinfo : EIATTR_CBANK_PARAM_SIZE
	.align		4
.L_15:
        /*0054*/ 	.byte	0x03, 0x19
        /*0056*/ 	.short	0x0014


	//----- nvinfo : EIATTR_PARAM_CBANK
	.align		4
        /*0058*/ 	.byte	0x04, 0x0a
        /*005a*/ 	.short	(.L_17 - .L_16)
	.align		4
.L_16:
        /*005c*/ 	.word	index@(.nv.constant0._Z15temperatureCalcPdS_i)
        /*0060*/ 	.short	0x0380
        /*0062*/ 	.short	0x0014


	//----- nvinfo : EIATTR_SW_WAR
	.align		4
.L_17:
        /*0064*/ 	.byte	0x04, 0x36
        /*0066*/ 	.short	(.L_19 - .L_18)
.L_18:
        /*0068*/ 	.word	0x00000008
.L_19:


//--------------------- .nv.callgraph             --------------------------
	.section	.nv.callgraph,"",@"SHT_CUDA_CALLGRAPH"
	.align	4
	.sectionentsize	8
	.align		4
        /*0000*/ 	.word	0x00000000
	.align		4
        /*0004*/ 	.word	0xffffffff
	.align		4
        /*0008*/ 	.word	0x00000000
	.align		4
        /*000c*/ 	.word	0xfffffffe
	.align		4
        /*0010*/ 	.word	0x00000000
	.align		4
        /*0014*/ 	.word	0xfffffffd
	.align		4
        /*0018*/ 	.word	0x00000000
	.align		4
        /*001c*/ 	.word	0xfffffffc


//--------------------- .text._Z15temperatureCalcPdS_i --------------------------
	.section	.text._Z15temperatureCalcPdS_i,"ax",@progbits
	.align	128
        .global         _Z15temperatureCalcPdS_i
        .type           _Z15temperatureCalcPdS_i,@function
        .size           _Z15temperatureCalcPdS_i,(.L_x_1 - _Z15temperatureCalcPdS_i)
        .other          _Z15temperatureCalcPdS_i,@"STO_CUDA_ENTRY STV_DEFAULT"
_Z15temperatureCalcPdS_i:
.text._Z15temperatureCalcPdS_i:
[----:B------:R-:W-:Y:S01]  /*0000*/  LDC R1, c[0x0][0x37c] ;  /* 0x0000df00ff017b82 */ /* 0x000fe20000000800 */
[----:B------:R-:W0:Y:S07]  /*0010*/  S2R R3, SR_TID.X ;  /* 0x0000000000037919 */ /* 0x000e2e0000002100 */
[----:B------:R-:W0:Y:S01]  /*0020*/  S2UR UR4, SR_CTAID.X ;  /* 0x00000000000479c3 */ /* 0x000e220000002500 */
[----:B------:R-:W1:Y:S07]  /*0030*/  S2R R5, SR_TID.Y ;  /* 0x0000000000057919 */ /* 0x000e6e0000002200 */
[----:B------:R-:W0:Y:S08]  /*0040*/  LDC R12, c[0x0][0x360] ;  /* 0x0000d800ff0c7b82 */ /* 0x000e300000000800 */
[----:B------:R-:W2:Y:S08]  /*0050*/  LDC R11, c[0x0][0x390] ;  /* 0x0000e400ff0b7b82 */ /* 0x000eb00000000800 */
[----:B------:R-:W1:Y:S08]  /*0060*/  S2UR UR5, SR_CTAID.Y ;  /* 0x00000000000579c3 */ /* 0x000e700000002600 */
[----:B------:R-:W1:Y:S01]  /*0070*/  LDC R0, c[0x0][0x364] ;  /* 0x0000d900ff007b82 */ /* 0x000e620000000800 */
[----:B0-----:R-:W-:-:S05]  /*0080*/  IMAD R12, R12, UR4, R3 ;  /* 0x000000040c0c7c24 */ /* 0x001fca000f8e0203 */
[----:B--2---:R-:W-:-:S04]  /*0090*/  ISETP.GT.AND P0, PT, R12, R11, PT ;  /* 0x0000000b0c00720c */ /* 0x004fc80003f04270 */
[----:B------:R-:W-:Y:S01]  /*00a0*/  ISETP.LT.OR P0, PT, R12, 0x1, P0 ;  /* 0x000000010c00780c */ /* 0x000fe20000701670 */
[----:B-1----:R-:W-:-:S05]  /*00b0*/  IMAD R0, R0, UR5, R5 ;  /* 0x0000000500007c24 */ /* 0x002fca000f8e0205 */
[----:B------:R-:W-:-:S04]  /*00c0*/  ISETP.EQ.OR P0, PT, R0, RZ, P0 ;  /* 0x000000ff0000720c */ /* 0x000fc80000702670 */
[----:B------:R-:W-:-:S13]  /*00d0*/  ISETP.GT.OR P0, PT, R0, R11, P0 ;  /* 0x0000000b0000720c */ /* 0x000fda0000704670 */
[----:B------:R-:W-:Y:S05]  /*00e0*/  @P0 EXIT ;  /* 0x000000000000094d */ /* 0x000fea0003800000 */
[----:B------:R-:W0:Y:S01]  /*00f0*/  LDCU.64 UR6, c[0x0][0x388] ;  /* 0x00007100ff0677ac */ /* 0x000e220008000a00 */
[----:B------:R-:W-:Y:S01]  /*0100*/  VIADD R11, R11, 0x2 ;  /* 0x000000020b0b7836 */ /* 0x000fe20000000000 */
[----:B------:R-:W1:Y:S01]  /*0110*/  LDC.64 R4, c[0x0][0x388] ;  /* 0x0000e200ff047b82 */ /* 0x000e620000000a00 */
[----:B------:R-:W2:Y:S02]  /*0120*/  LDCU.64 UR4, c[0x0][0x358] ;  /* 0x00006b00ff0477ac */ /* 0x000ea40008000a00 */
[----:B------:R-:W-:-:S04]  /*0130*/  IMAD R3, R11, R0, RZ ;  /* 0x000000000b037224 */ /* 0x000fc800078e02ff */
[----:B------:R-:W-:Y:S01]  /*0140*/  IMAD.IADD R10, R11, 0x1, R3 ;  /* 0x000000010b0a7824 */ /* 0x000fe200078e0203 */
[----:B------:R-:W-:-:S04]  /*0150*/  IADD3 R0, P0, PT, R12, R3, RZ ;  /* 0x000000030c007210 */ /* 0x000fc80007f1e0ff */
[----:B------:R-:W-:Y:S02]  /*0160*/  LEA.HI.X.SX32 R7, R3, RZ, 0x1, P0 ;  /* 0x000000ff03077211 */ /* 0x000fe400000f0eff */
[----:B0-----:R-:W-:-:S04]  /*0170*/  LEA R6, P0, R0, UR6, 0x3 ;  /* 0x0000000600067c11 */ /* 0x001fc8000f8018ff */
[----:B------:R-:W-:Y:S02]  /*0180*/  LEA.HI.X R7, R0, UR7, R7, 0x3, P0 ;  /* 0x0000000700077c11 */ /* 0x000fe400080f1c07 */
[----:B------:R-:W-:Y:S01]  /*0190*/  IADD3 R0, PT, PT, R12, R3, RZ ;  /* 0x000000030c007210 */ /* 0x000fe20007ffe0ff */
[C---:B------:R-:W-:Y:S02]  /*01a0*/  IMAD R15, R11.reuse, -0x2, R10 ;  /* 0xfffffffe0b0f7824 */ /* 0x040fe400078e020a */
[----:B--2---:R-:W2:Y:S01]  /*01b0*/  LDG.E.64 R2, desc[UR4][R6.64+0x8] ;  /* 0x0000080406027981 */ /* 0x004ea2000c1e1b00 */
[----:B------:R-:W-:-:S03]  /*01c0*/  IADD3 R13, PT, PT, R11, R0, RZ ;  /* 0x000000000b0d7210 */ /* 0x000fc60007ffe0ff */
[----:B------:R-:W2:Y:S02]  /*01d0*/  LDG.E.64 R8, desc[UR4][R6.64+-0x8] ;  /* 0xfffff80406087981 */ /* 0x000ea4000c1e1b00 */
[----:B-1----:R-:W-:-:S04]  /*01e0*/  IMAD.WIDE R10, R13, 0x8, R4 ;  /* 0x000000080d0a7825 */ /* 0x002fc800078e0204 */
[----:B------:R-:W-:Y:S02]  /*01f0*/  IMAD.IADD R15, R12, 0x1, R15 ;  /* 0x000000010c0f7824 */ /* 0x000fe400078e020f */
[----:B------:R-:W3:Y:S02]  /*0200*/  LDG.E.64 R10, desc[UR4][R10.64] ;  /* 0x000000040a0a7981 */ /* 0x000ee4000c1e1b00 */
[----:B------:R-:W-:-:S06]  /*0210*/  IMAD.WIDE R4, R15, 0x8, R4 ;  /* 0x000000080f047825 */ /* 0x000fcc00078e0204 */
[----:B------:R-:W4:Y:S01]  /*0220*/  LDG.E.64 R4, desc[UR4][R4.64] ;  /* 0x0000000404047981 */ /* 0x000f22000c1e1b00 */
[----:B--2---:R-:W-:Y:S01]  /*0230*/  DADD R2, R2, R8 ;  /* 0x0000000002027229 */ /* 0x004fe20000000008 */
[----:B------:R-:W0:Y:S07]  /*0240*/  LDC.64 R8, c[0x0][0x380] ;  /* 0x0000e000ff087b82 */ /* 0x000e2e0000000a00 */
[----:B---3--:R-:W-:-:S08]  /*0250*/  DADD R2, R2, R10 ;  /* 0x0000000002027229 */ /* 0x008fd0000000000a */
[----:B----4-:R-:W-:-:S08]  /*0260*/  DADD R2, R2, R4 ;  /* 0x0000000002027229 */ /* 0x010fd00000000004 */
[----:B------:R-:W-:Y:S01]  /*0270*/  DMUL R2, R2, 0.25 ;  /* 0x3fd0000002027828 */ /* 0x000fe20000000000 */
[----:B0-----:R-:W-:-:S06]  /*0280*/  IMAD.WIDE R6, R0, 0x8, R8 ;  /* 0x0000000800067825 */ /* 0x001fcc00078e0208 */
[----:B------:R-:W-:Y:S01]  /*0290*/  STG.E.64 desc[UR4][R6.64], R2 ;  /* 0x0000000206007986 */ /* 0x000fe2000c101b04 */
[----:B------:R-:W-:Y:S05]  /*02a0*/  EXIT ;  /* 0x000000000000794d */ /* 0x000fea0003800000 */
.L_x_0:
[----:B------:R-:W-:-:S00]  /*02b0*/  BRA `(.L_x_0) ;  /* 0xfffffffc00fc7947 */ /* 0x000fc0000383ffff */
[----:B------:R-:W-:-:S00]  /*02c0*/  NOP ;  /* 0x0000000000007918 */ /* 0x000fc00000000000 */
        /* <DEDUP_REMOVED lines=11> */
.L_x_1:


//--------------------- .nv.shared.reserved.0     --------------------------
	.section	.nv.shared.reserved.0,"aw",@nobits
	.weak		__nv_reservedSMEM_offset_0_alias
	.size		__nv_reservedSMEM_offset_0_alias, 0, 64
	.other		__nv_reservedSMEM_offset_0_alias,@"STO_CUDA_RESERVED_SHARED STV_DEFAULT"
__nv_reservedSMEM_offset_0_alias:
	.zero		0
	.zero		64


//--------------------- .nv.constant0._Z15temperatureCalcPdS_i --------------------------
	.section	.nv.constant0._Z15temperatureCalcPdS_i,"a",@progbits
	.sectionflags	@""
	.align	4
.nv.constant0._Z15temperatureCalcPdS_i:
	.zero		916


//--------------------- SYMBOLS --------------------------

	.type		.nv.reservedSmem.offset0,@object
	.size		.nv.reservedSmem.offset0,0x4
